	.headerflags	@"EF_CUDA_TEXMODE_UNIFIED EF_CUDA_64BIT_ADDRESS EF_CUDA_ACCELERATORS EF_CUDA_SM90 EF_CUDA_VIRTUAL_SM(EF_CUDA_SM90)"
	.elftype	@"ET_EXEC"


//--------------------- .nv.info                  --------------------------
	.section	.nv.info,"",@"SHT_CUDA_INFO"
	.align	4


	//----- nvinfo : EIATTR_REGCOUNT
	.align		4
        /*0000*/ 	.byte	0x04, 0x2f
        /*0002*/ 	.short	(.L_1 - .L_0)
	.align		4
.L_0:
        /*0004*/ 	.word	index@(triton_mm)
        /*0008*/ 	.word	0x00000048


	//----- nvinfo : EIATTR_MIN_STACK_SIZE
	.align		4
.L_1:
        /*000c*/ 	.byte	0x04, 0x12
        /*000e*/ 	.short	(.L_3 - .L_2)
	.align		4
.L_2:
        /*0010*/ 	.word	index@(triton_mm)
        /*0014*/ 	.word	0x00000000


	//----- nvinfo : EIATTR_FRAME_SIZE
	.align		4
.L_3:
        /*0018*/ 	.byte	0x04, 0x11
        /*001a*/ 	.short	(.L_5 - .L_4)
	.align		4
.L_4:
        /*001c*/ 	.word	index@(triton_mm)
        /*0020*/ 	.word	0x00000000


	//----- nvinfo : EIATTR_MIN_STACK_SIZE
	.align		4
.L_5:
        /*0024*/ 	.byte	0x04, 0x12
        /*0026*/ 	.short	(.L_7 - .L_6)
	.align		4
.L_6:
        /*0028*/ 	.word	index@(triton_mm)
        /*002c*/ 	.word	0x00000000
.L_7:


//--------------------- .nv.info.triton_mm        --------------------------
	.section	.nv.info.triton_mm,"",@"SHT_CUDA_INFO"
	.sectionflags	@""
	.align	4


	//----- nvinfo : EIATTR_CUDA_API_VERSION
	.align		4
        /*0000*/ 	.byte	0x04, 0x37
        /*0002*/ 	.short	(.L_9 - .L_8)
.L_8:
        /*0004*/ 	.word	0x0000007c


	//----- nvinfo : EIATTR_KPARAM_INFO
	.align		4
.L_9:
        /*0008*/ 	.byte	0x04, 0x17
        /*000a*/ 	.short	(.L_11 - .L_10)
.L_10:
        /*000c*/ 	.word	0x00000000
        /*0010*/ 	.short	0x0003
        /*0012*/ 	.short	0x0018
        /*0014*/ 	.byte	0x00, 0xf0, 0x21, 0x00


	//----- nvinfo : EIATTR_KPARAM_INFO
	.align		4
.L_11:
        /*0018*/ 	.byte	0x04, 0x17
        /*001a*/ 	.short	(.L_13 - .L_12)
.L_12:
        /*001c*/ 	.word	0x00000000
        /*0020*/ 	.short	0x0002
        /*0022*/ 	.short	0x0010
        /*0024*/ 	.byte	0x00, 0xf0, 0x21, 0x00


	//----- nvinfo : EIATTR_KPARAM_INFO
	.align		4
.L_13:
        /*0028*/ 	.byte	0x04, 0x17
        /*002a*/ 	.short	(.L_15 - .L_14)
.L_14:
        /*002c*/ 	.word	0x00000000
        /*0030*/ 	.short	0x0001
        /*0032*/ 	.short	0x0008
        /*0034*/ 	.byte	0x00, 0xf0, 0x21, 0x00


	//----- nvinfo : EIATTR_KPARAM_INFO
	.align		4
.L_15:
        /*0038*/ 	.byte	0x04, 0x17
        /*003a*/ 	.short	(.L_17 - .L_16)
.L_16:
        /*003c*/ 	.word	0x00000000
        /*0040*/ 	.short	0x0000
        /*0042*/ 	.short	0x0000
        /*0044*/ 	.byte	0x00, 0xf0, 0x21, 0x00


	//----- nvinfo : EIATTR_SPARSE_MMA_MASK
	.align		4
.L_17:
        /*0048*/ 	.byte	0x03, 0x50
        /*004a*/ 	.short	0x0000


	//----- nvinfo : EIATTR_MAXREG_COUNT
	.align		4
        /*004c*/ 	.byte	0x03, 0x1b
        /*004e*/ 	.short	0x00ff


	//----- nvinfo : EIATTR_EXIT_INSTR_OFFSETS
	.align		4
        /*0050*/ 	.byte	0x04, 0x1c
        /*0052*/ 	.short	(.L_19 - .L_18)


	//   ....[0]....
.L_18:
        /*0054*/ 	.word	0x00001780


	//   ....[1]....
        /*0058*/ 	.word	0x000017a0


	//----- nvinfo : EIATTR_MAX_THREADS
	.align		4
.L_19:
        /*005c*/ 	.byte	0x04, 0x05
        /*005e*/ 	.short	(.L_21 - .L_20)
.L_20:
        /*0060*/ 	.word	0x00000080
        /*0064*/ 	.word	0x00000001
        /*0068*/ 	.word	0x00000001


	//----- nvinfo : EIATTR_CBANK_PARAM_SIZE
	.align		4
.L_21:
        /*006c*/ 	.byte	0x03, 0x19
        /*006e*/ 	.short	0x0020


	//----- nvinfo : EIATTR_PARAM_CBANK
	.align		4
        /*0070*/ 	.byte	0x04, 0x0a
        /*0072*/ 	.short	(.L_23 - .L_22)
	.align		4
.L_22:
        /*0074*/ 	.word	index@(.nv.constant0.triton_mm)
        /*0078*/ 	.short	0x0210
        /*007a*/ 	.short	0x0020


	//----- nvinfo : EIATTR_SW_WAR
	.align		4
.L_23:
        /*007c*/ 	.byte	0x04, 0x36
        /*007e*/ 	.short	(.L_25 - .L_24)
.L_24:
        /*0080*/ 	.word	0x00000008
.L_25:


//--------------------- .nv.callgraph             --------------------------
	.section	.nv.callgraph,"",@"SHT_CUDA_CALLGRAPH"
	.align	4
	.sectionentsize	8
	.align		4
        /*0000*/ 	.word	0x00000000
	.align		4
        /*0004*/ 	.word	0xffffffff
	.align		4
        /*0008*/ 	.word	0x00000000
	.align		4
        /*000c*/ 	.word	0xfffffffe
	.align		4
        /*0010*/ 	.word	0x00000000
	.align		4
        /*0014*/ 	.word	0xfffffffd
	.align		4
        /*0018*/ 	.word	0x00000000
	.align		4
        /*001c*/ 	.word	0xfffffffc


//--------------------- .text.triton_mm           --------------------------
	.section	.text.triton_mm,"ax",@progbits
	.sectionflags	@"SHF_BARRIERS=1"
	.align	128
        .global         triton_mm
        .type           triton_mm,@function
        .size           triton_mm,(.L_x_2 - triton_mm)
        .other          triton_mm,@"STO_CUDA_ENTRY STV_DEFAULT"
triton_mm:
.text.triton_mm:
[----:B------:R-:W1:Y:S01]  /*0000*/  LDC R1, c[0x0][0x28] ;  /* 0x00000a00ff017b82 */ /* 0x000e620000000800 */
[----:B------:R-:W2:Y:S01]  /*0010*/  S2R R4, SR_CTAID.X ;  /* 0x0000000000047919 */ /* 0x000ea20000002500 */
[----:B------:R-:W-:-:S06]  /*0020*/  IMAD.MOV.U32 R0, RZ, RZ, -0x8 ;  /* 0xfffffff8ff007424 */ /* 0x000fcc00078e00ff */
[----:B------:R-:W3:Y:S01]  /*0030*/  S2UR UR4, SR_CgaCtaId ;  /* 0x00000000000479c3 */ /* 0x000ee20000008800 */
[----:B------:R-:W-:Y:S01]  /*0040*/  UMOV UR5, 0x400 ;  /* 0x0000040000057882 */ /* 0x000fe20000000000 */
[----:B------:R-:W4:Y:S01]  /*0050*/  S2R R41, SR_TID.X ;  /* 0x0000000000297919 */ /* 0x000f220000002100 */
[----:B------:R-:W-:Y:S01]  /*0060*/  ULDC.64 UR6, c[0x0][0x208] ;  /* 0x0000820000067ab9 */ /* 0x000fe20000000a00 */
[----:B------:R-:W-:Y:S01]  /*0070*/  IMAD.MOV.U32 R65, RZ, RZ, RZ ;  /* 0x000000ffff417224 */ /* 0x000fe200078e00ff */
[----:B------:R-:W-:Y:S01]  /*0080*/  UMOV UR8, URZ ;  /* 0x0000003f00087c82 */ /* 0x000fe20008000000 */
[----:B---3--:R-:W-:-:S03]  /*0090*/  UPRMT UR4, UR4, 0x654, UR5 ;  /* 0x0000065404047896 */ /* 0x008fc60008000005 */
[----:B------:R-:W-:Y:S01]  /*00a0*/  UMOV UR5, URZ ;  /* 0x0000003f00057c82 */ /* 0x000fe20008000000 */
[----:B--2---:R-:W-:Y:S02]  /*00b0*/  SHF.R.S32.HI R3, RZ, 0x1f, R4 ;  /* 0x0000001fff037819 */ /* 0x004fe40000011404 */
[-C--:B------:R-:W-:Y:S02]  /*00c0*/  IABS R11, R4.reuse ;  /* 0x00000004000b7213 */ /* 0x080fe40000000000 */
[----:B------:R-:W-:Y:S02]  /*00d0*/  LEA.HI R2, R3, R4, RZ, 0x4 ;  /* 0x0000000403027211 */ /* 0x000fe400078f20ff */
[----:B------:R-:W-:Y:S02]  /*00e0*/  ISETP.GE.AND P2, PT, R4, RZ, PT ;  /* 0x000000ff0400720c */ /* 0x000fe40003f46270 */
[----:B------:R-:W-:Y:S02]  /*00f0*/  SHF.R.S32.HI R3, RZ, 0x4, R2 ;  /* 0x00000004ff037819 */ /* 0x000fe40000011402 */
[----:B----4-:R-:W-:-:S02]  /*0100*/  SHF.R.U32.HI R14, RZ, 0x3, R41 ;  /* 0x00000003ff0e7819 */ /* 0x010fc40000011629 */
[--C-:B------:R-:W-:Y:S01]  /*0110*/  SHF.R.U32.HI R39, RZ, 0x2, R41.reuse ;  /* 0x00000002ff277819 */ /* 0x100fe20000011629 */
[----:B------:R-:W-:Y:S01]  /*0120*/  IMAD R0, R3, R0, 0x80 ;  /* 0x0000008003007424 */ /* 0x000fe200078e0200 */
[----:B------:R-:W-:Y:S02]  /*0130*/  SGXT.U32 R14, R14, 0x1 ;  /* 0x000000010e0e781a */ /* 0x000fe40000000000 */
[----:B------:R-:W-:Y:S02]  /*0140*/  SHF.R.U32.HI R32, RZ, 0x4, R41 ;  /* 0x00000004ff207819 */ /* 0x000fe40000011629 */
[----:B------:R-:W-:Y:S02]  /*0150*/  VIMNMX R9, R0, 0x8, PT ;  /* 0x0000000800097848 */ /* 0x000fe40003fe0100 */
[----:B------:R-:W-:Y:S02]  /*0160*/  LOP3.LUT R30, R14, 0x4, RZ, 0xfc, !PT ;  /* 0x000000040e1e7812 */ /* 0x000fe400078efcff */
[----:B------:R-:W-:-:S02]  /*0170*/  IABS R5, R9 ;  /* 0x0000000900057213 */ /* 0x000fc40000000000 */
[----:B------:R-:W-:Y:S02]  /*0180*/  IABS R0, R9 ;  /* 0x0000000900007213 */ /* 0x000fe40000000000 */
[----:B------:R-:W2:Y:S01]  /*0190*/  I2F.RP R8, R5 ;  /* 0x0000000500087306 */ /* 0x000ea20000209400 */
[----:B------:R-:W-:Y:S02]  /*01a0*/  LOP3.LUT R28, R14, 0x8, RZ, 0xfc, !PT ;  /* 0x000000080e1c7812 */ /* 0x000fe400078efcff */
[----:B------:R-:W-:Y:S02]  /*01b0*/  LOP3.LUT R42, R14, 0x7, R41, 0x78, !PT ;  /* 0x000000070e2a7812 */ /* 0x000fe400078e7829 */
[----:B------:R-:W-:Y:S02]  /*01c0*/  LOP3.LUT R30, R30, 0x7, R41, 0x78, !PT ;  /* 0x000000071e1e7812 */ /* 0x000fe400078e7829 */
[----:B------:R-:W-:Y:S01]  /*01d0*/  LOP3.LUT R28, R28, 0x7, R41, 0x78, !PT ;  /* 0x000000071c1c7812 */ /* 0x000fe200078e7829 */
[----:B------:R-:W-:Y:S01]  /*01e0*/  IMAD.SHL.U32 R42, R42, 0x10, RZ ;  /* 0x000000102a2a7824 */ /* 0x000fe200078e00ff */
[----:B------:R-:W-:Y:S01]  /*01f0*/  SGXT.U32 R32, R32, 0x1 ;  /* 0x000000012020781a */ /* 0x000fe20000000000 */
[----:B------:R-:W-:-:S02]  /*0200*/  IMAD.SHL.U32 R30, R30, 0x10, RZ ;  /* 0x000000101e1e7824 */ /* 0x000fc400078e00ff */
[----:B------:R-:W-:Y:S01]  /*0210*/  IMAD.SHL.U32 R28, R28, 0x10, RZ ;  /* 0x000000101c1c7824 */ /* 0x000fe200078e00ff */
[C---:B------:R-:W-:Y:S01]  /*0220*/  LOP3.LUT R38, R32.reuse, 0x2, RZ, 0xfc, !PT ;  /* 0x0000000220267812 */ /* 0x040fe200078efcff */
[----:B--2---:R2:W3:Y:S01]  /*0230*/  MUFU.RCP R6, R8 ;  /* 0x0000000800067308 */ /* 0x0044e20000001000 */
[C---:B------:R-:W-:Y:S02]  /*0240*/  LOP3.LUT R36, R32.reuse, 0x6, RZ, 0xfc, !PT ;  /* 0x0000000620247812 */ /* 0x040fe400078efcff */
[----:B------:R-:W-:Y:S02]  /*0250*/  LOP3.LUT R34, R32, 0xa, RZ, 0xfc, !PT ;  /* 0x0000000a20227812 */ /* 0x000fe400078efcff */
[----:B------:R-:W-:Y:S02]  /*0260*/  LOP3.LUT R38, R38, 0x7, R41, 0x78, !PT ;  /* 0x0000000726267812 */ /* 0x000fe400078e7829 */
[----:B------:R-:W-:Y:S02]  /*0270*/  LOP3.LUT R36, R36, 0x7, R41, 0x78, !PT ;  /* 0x0000000724247812 */ /* 0x000fe400078e7829 */
[----:B------:R-:W-:Y:S01]  /*0280*/  LOP3.LUT R34, R34, 0x7, R41, 0x78, !PT ;  /* 0x0000000722227812 */ /* 0x000fe200078e7829 */
[----:B------:R-:W-:-:S02]  /*0290*/  IMAD.SHL.U32 R38, R38, 0x10, RZ ;  /* 0x0000001026267824 */ /* 0x000fc400078e00ff */
[----:B------:R-:W-:Y:S02]  /*02a0*/  IMAD.SHL.U32 R36, R36, 0x10, RZ ;  /* 0x0000001024247824 */ /* 0x000fe400078e00ff */
[----:B------:R-:W-:Y:S01]  /*02b0*/  IMAD.SHL.U32 R34, R34, 0x10, RZ ;  /* 0x0000001022227824 */ /* 0x000fe200078e00ff */
[----:B--2---:R-:W-:Y:S01]  /*02c0*/  LOP3.LUT R8, R14, 0x2, RZ, 0xfc, !PT ;  /* 0x000000020e087812 */ /* 0x004fe200078efcff */
[----:B---3--:R-:W-:-:S03]  /*02d0*/  VIADD R6, R6, 0xffffffe ;  /* 0x0ffffffe06067836 */ /* 0x008fc60000000000 */
[----:B------:R-:W-:Y:S01]  /*02e0*/  LOP3.LUT R8, R8, 0x7, R41, 0x78, !PT ;  /* 0x0000000708087812 */ /* 0x000fe200078e7829 */
[----:B------:R-:W2:Y:S04]  /*02f0*/  F2I.FTZ.U32.TRUNC.NTZ R7, R6 ;  /* 0x0000000600077305 */ /* 0x000ea8000021f000 */
[----:B------:R-:W-:Y:S02]  /*0300*/  IMAD.SHL.U32 R8, R8, 0x10, RZ ;  /* 0x0000001008087824 */ /* 0x000fe400078e00ff */
[----:B--2---:R-:W-:Y:S02]  /*0310*/  IMAD.MOV R40, RZ, RZ, -R7 ;  /* 0x000000ffff287224 */ /* 0x004fe400078e0a07 */
[----:B------:R-:W-:Y:S02]  /*0320*/  IMAD.MOV.U32 R6, RZ, RZ, RZ ;  /* 0x000000ffff067224 */ /* 0x000fe400078e00ff */
[----:B------:R-:W-:-:S04]  /*0330*/  IMAD R40, R40, R5, RZ ;  /* 0x0000000528287224 */ /* 0x000fc800078e02ff */
[----:B------:R-:W-:Y:S01]  /*0340*/  IMAD.HI.U32 R40, R7, R40, R6 ;  /* 0x0000002807287227 */ /* 0x000fe200078e0006 */
[----:B------:R-:W-:-:S03]  /*0350*/  LOP3.LUT R7, R2, 0xfffffff0, RZ, 0xc0, !PT ;  /* 0xfffffff002077812 */ /* 0x000fc600078ec0ff */
[----:B------:R-:W-:Y:S02]  /*0360*/  IMAD.MOV R2, RZ, RZ, -R0 ;  /* 0x000000ffff027224 */ /* 0x000fe400078e0a00 */
[----:B------:R-:W-:Y:S01]  /*0370*/  IMAD.IADD R0, R4, 0x1, -R7 ;  /* 0x0000000104007824 */ /* 0x000fe200078e0a07 */
[----:B------:R-:W-:Y:S01]  /*0380*/  LOP3.LUT R4, R14, 0xa, RZ, 0xfc, !PT ;  /* 0x0000000a0e047812 */ /* 0x000fe200078efcff */
[----:B------:R-:W-:-:S03]  /*0390*/  IMAD.HI.U32 R12, R40, R11, RZ ;  /* 0x0000000b280c7227 */ /* 0x000fc600078e00ff */
[----:B------:R-:W-:Y:S01]  /*03a0*/  IABS R7, R0 ;  /* 0x0000000000077213 */ /* 0x000fe20000000000 */
[----:B------:R-:W-:Y:S01]  /*03b0*/  IMAD R12, R12, R2, R11 ;  /* 0x000000020c0c7224 */ /* 0x000fe200078e020b */
[----:B------:R-:W-:Y:S02]  /*03c0*/  LOP3.LUT R0, R0, R9, RZ, 0x3c, !PT ;  /* 0x0000000900007212 */ /* 0x000fe400078e3cff */
[----:B------:R-:W-:Y:S01]  /*03d0*/  SHF.R.U32.HI R11, RZ, 0x4, R41 ;  /* 0x00000004ff0b7819 */ /* 0x000fe20000011629 */
[----:B------:R-:W-:Y:S01]  /*03e0*/  IMAD.HI.U32 R40, R40, R7, RZ ;  /* 0x0000000728287227 */ /* 0x000fe200078e00ff */
[----:B------:R-:W-:Y:S02]  /*03f0*/  ISETP.GT.U32.AND P0, PT, R5, R12, PT ;  /* 0x0000000c0500720c */ /* 0x000fe40003f04070 */
[----:B------:R-:W-:Y:S01]  /*0400*/  SGXT.U32 R11, R11, 0x3 ;  /* 0x000000030b0b781a */ /* 0x000fe20000000000 */
[----:B------:R-:W-:Y:S01]  /*0410*/  IMAD R2, R40, R2, R7 ;  /* 0x0000000228027224 */ /* 0x000fe200078e0207 */
[----:B------:R-:W-:Y:S01]  /*0420*/  LOP3.LUT R4, R4, 0x7, R41, 0x78, !PT ;  /* 0x0000000704047812 */ /* 0x000fe200078e7829 */
[----:B------:R-:W-:Y:S01]  /*0430*/  IMAD.SHL.U32 R7, R41, 0x8, RZ ;  /* 0x0000000829077824 */ /* 0x000fe200078e00ff */
[C---:B------:R-:W-:Y:S01]  /*0440*/  LOP3.LUT R46, R11.reuse, 0x10, RZ, 0xfc, !PT ;  /* 0x000000100b2e7812 */ /* 0x040fe200078efcff */
[----:B------:R-:W-:Y:S01]  /*0450*/  IMAD.SHL.U32 R6, R11, 0x10, RZ ;  /* 0x000000100b067824 */ /* 0x000fe200078e00ff */
[----:B------:R-:W-:Y:S01]  /*0460*/  ISETP.GT.U32.AND P1, PT, R5, R2, PT ;  /* 0x000000020500720c */ /* 0x000fe20003f24070 */
[----:B------:R-:W-:Y:S01]  /*0470*/  IMAD.SHL.U32 R48, R11, 0x100, RZ ;  /* 0x000001000b307824 */ /* 0x000fe200078e00ff */
[----:B------:R-:W-:Y:S01]  /*0480*/  LOP3.LUT R7, R7, 0x78, RZ, 0xc0, !PT ;  /* 0x0000007807077812 */ /* 0x000fe200078ec0ff */
[----:B------:R-:W-:-:S02]  /*0490*/  IMAD.SHL.U32 R46, R46, 0x100, RZ ;  /* 0x000001002e2e7824 */ /* 0x000fc400078e00ff */
[--C-:B------:R-:W-:Y:S01]  /*04a0*/  @!P0 IMAD.IADD R12, R12, 0x1, -R5.reuse ;  /* 0x000000010c0c8824 */ /* 0x100fe200078e0a05 */
[----:B------:R-:W-:Y:S01]  /*04b0*/  ISETP.GE.AND P0, PT, R0, RZ, PT ;  /* 0x000000ff0000720c */ /* 0x000fe20003f06270 */
[----:B------:R-:W-:Y:S01]  /*04c0*/  IMAD.SHL.U32 R45, R7, 0x2, RZ ;  /* 0x00000002072d7824 */ /* 0x000fe200078e00ff */
[----:B------:R-:W-:Y:S01]  /*04d0*/  LOP3.LUT R0, R11, 0x18, RZ, 0xfc, !PT ;  /* 0x000000180b007812 */ /* 0x000fe200078efcff */
[----:B------:R-:W-:Y:S01]  /*04e0*/  IMAD.SHL.U32 R4, R4, 0x10, RZ ;  /* 0x0000001004047824 */ /* 0x000fe200078e00ff */
[----:B------:R-:W-:Y:S02]  /*04f0*/  ISETP.GT.U32.AND P3, PT, R5, R12, PT ;  /* 0x0000000c0500720c */ /* 0x000fe40003f64070 */
[----:B------:R-:W-:Y:S01]  /*0500*/  LOP3.LUT R45, R6, R45, RZ, 0x3c, !PT ;  /* 0x0000002d062d7212 */ /* 0x000fe200078e3cff */
[----:B------:R-:W-:Y:S01]  /*0510*/  @!P1 IMAD.IADD R2, R2, 0x1, -R5 ;  /* 0x0000000102029824 */ /* 0x000fe200078e0a05 */
[----:B------:R-:W-:Y:S01]  /*0520*/  LOP3.LUT R6, R14, 0x6, RZ, 0xfc, !PT ;  /* 0x000000060e067812 */ /* 0x000fe200078efcff */
[----:B------:R-:W-:Y:S01]  /*0530*/  @!P1 VIADD R40, R40, 0x1 ;  /* 0x0000000128289836 */ /* 0x000fe20000000000 */
[----:B------:R-:W-:Y:S01]  /*0540*/  ISETP.NE.AND P1, PT, R9, RZ, PT ;  /* 0x000000ff0900720c */ /* 0x000fe20003f25270 */
[----:B------:R-:W-:Y:S01]  /*0550*/  IMAD.SHL.U32 R0, R0, 0x100, RZ ;  /* 0x0000010000007824 */ /* 0x000fe200078e00ff */
[----:B------:R-:W-:-:S02]  /*0560*/  ISETP.GE.U32.AND P4, PT, R2, R5, PT ;  /* 0x000000050200720c */ /* 0x000fc40003f86070 */
[----:B------:R-:W-:Y:S02]  /*0570*/  LOP3.LUT R2, R11, 0x8, RZ, 0xfc, !PT ;  /* 0x000000080b027812 */ /* 0x000fe400078efcff */
[----:B------:R-:W-:Y:S01]  /*0580*/  LOP3.LUT R9, RZ, R9, RZ, 0x33, !PT ;  /* 0x00000009ff097212 */ /* 0x000fe200078e33ff */
[----:B------:R-:W-:Y:S01]  /*0590*/  @!P3 IMAD.IADD R12, R12, 0x1, -R5 ;  /* 0x000000010c0cb824 */ /* 0x000fe200078e0a05 */
[-C--:B------:R-:W-:Y:S01]  /*05a0*/  LOP3.LUT R48, R48, R45.reuse, RZ, 0xfc, !PT ;  /* 0x0000002d30307212 */ /* 0x080fe200078efcff */
[----:B------:R-:W-:Y:S01]  /*05b0*/  IMAD.SHL.U32 R2, R2, 0x100, RZ ;  /* 0x0000010002027824 */ /* 0x000fe200078e00ff */
[-C--:B------:R-:W-:Y:S01]  /*05c0*/  LOP3.LUT R46, R46, R45.reuse, RZ, 0xfc, !PT ;  /* 0x0000002d2e2e7212 */ /* 0x080fe200078efcff */
[----:B------:R-:W-:Y:S01]  /*05d0*/  @!P2 IMAD.MOV R12, RZ, RZ, -R12 ;  /* 0x000000ffff0ca224 */ /* 0x000fe200078e0a0c */
[----:B------:R-:W-:Y:S01]  /*05e0*/  LOP3.LUT R6, R6, 0x7, R41, 0x78, !PT ;  /* 0x0000000706067812 */ /* 0x000fe200078e7829 */
[----:B------:R-:W-:Y:S01]  /*05f0*/  VIADD R48, R48, UR4 ;  /* 0x0000000430307c36 */ /* 0x000fe20008000000 */
[-C--:B------:R-:W-:Y:S01]  /*0600*/  LOP3.LUT R47, R2, R45.reuse, RZ, 0xfc, !PT ;  /* 0x0000002d022f7212 */ /* 0x080fe200078efcff */
[----:B------:R-:W-:Y:S01]  /*0610*/  @P4 VIADD R40, R40, 0x1 ;  /* 0x0000000128284836 */ /* 0x000fe20000000000 */
[----:B------:R-:W-:Y:S01]  /*0620*/  LOP3.LUT R45, R0, R45, RZ, 0xfc, !PT ;  /* 0x0000002d002d7212 */ /* 0x000fe200078efcff */
[----:B------:R-:W-:Y:S01]  /*0630*/  IMAD.SHL.U32 R6, R6, 0x10, RZ ;  /* 0x0000001006067824 */ /* 0x000fe200078e00ff */
[----:B------:R-:W-:Y:S01]  /*0640*/  LOP3.LUT R0, R41, 0x17, RZ, 0xc0, !PT ;  /* 0x0000001729007812 */ /* 0x000fe200078ec0ff */
[----:B------:R-:W-:Y:S01]  /*0650*/  @!P0 IMAD.MOV R40, RZ, RZ, -R40 ;  /* 0x000000ffff288224 */ /* 0x000fe200078e0a28 */
[----:B------:R-:W-:Y:S01]  /*0660*/  SEL R12, R9, R12, !P1 ;  /* 0x0000000c090c7207 */ /* 0x000fe20004800000 */
[----:B------:R-:W-:Y:S01]  /*0670*/  VIADD R47, R47, UR4 ;  /* 0x000000042f2f7c36 */ /* 0x000fe20008000000 */
[----:B------:R-:W-:Y:S01]  /*0680*/  LOP3.LUT R5, R0, 0x8, R39, 0xf8, !PT ;  /* 0x0000000800057812 */ /* 0x000fe200078ef827 */
[----:B------:R-:W-:Y:S01]  /*0690*/  VIADD R46, R46, UR4 ;  /* 0x000000042e2e7c36 */ /* 0x000fe20008000000 */
[----:B------:R-:W-:Y:S01]  /*06a0*/  SEL R40, R9, R40, !P1 ;  /* 0x0000002809287207 */ /* 0x000fe20004800000 */
[----:B------:R-:W-:Y:S01]  /*06b0*/  IMAD R12, R3, 0x8, R12 ;  /* 0x00000008030c7824 */ /* 0x000fe200078e020c */
[----:B------:R-:W-:Y:S01]  /*06c0*/  LOP3.LUT R2, R14, 0xc, RZ, 0xfc, !PT ;  /* 0x0000000c0e027812 */ /* 0x000fe200078efcff */
[----:B------:R-:W-:Y:S01]  /*06d0*/  IMAD.SHL.U32 R5, R5, 0x100, RZ ;  /* 0x0000010005057824 */ /* 0x000fe200078e00ff */
[----:B------:R-:W-:Y:S01]  /*06e0*/  SHF.R.S32.HI R9, RZ, 0x1a, R40 ;  /* 0x0000001aff097819 */ /* 0x000fe20000011428 */
[----:B------:R-:W-:Y:S01]  /*06f0*/  IMAD.SHL.U32 R40, R40, 0x20, RZ ;  /* 0x0000002028287824 */ /* 0x000fe200078e00ff */
[----:B------:R-:W-:Y:S01]  /*0700*/  LOP3.LUT R0, R14, 0xe, RZ, 0xfc, !PT ;  /* 0x0000000e0e007812 */ /* 0x000fe200078efcff */
[----:B------:R-:W-:Y:S01]  /*0710*/  IMAD.SHL.U32 R44, R12, 0x20, RZ ;  /* 0x000000200c2c7824 */ /* 0x000fe200078e00ff */
[----:B------:R-:W-:Y:S01]  /*0720*/  SGXT R9, R9, 0x1 ;  /* 0x000000010909781a */ /* 0x000fe20000000200 */
[----:B------:R-:W-:Y:S01]  /*0730*/  VIADD R45, R45, UR4 ;  /* 0x000000042d2d7c36 */ /* 0x000fe20008000000 */
[----:B------:R-:W-:Y:S01]  /*0740*/  LOP3.LUT R10, R40, R11, RZ, 0xfc, !PT ;  /* 0x0000000b280a7212 */ /* 0x000fe200078efcff */
[----:B------:R-:W-:Y:S01]  /*0750*/  IMAD.SHL.U32 R14, R14, 0x8, RZ ;  /* 0x000000080e0e7824 */ /* 0x000fe200078e00ff */
[----:B------:R-:W-:-:S02]  /*0760*/  LOP3.LUT R2, R2, 0x7, R41, 0x78, !PT ;  /* 0x0000000702027812 */ /* 0x000fc400078e7829 */
[----:B------:R-:W-:Y:S02]  /*0770*/  LOP3.LUT R0, R0, 0x7, R41, 0x78, !PT ;  /* 0x0000000700007812 */ /* 0x000fe400078e7829 */
[----:B------:R-:W-:Y:S01]  /*0780*/  LEA.HI R13, R9, R10, RZ, 0x6 ;  /* 0x0000000a090d7211 */ /* 0x000fe200078f30ff */
[----:B------:R-:W-:Y:S01]  /*0790*/  IMAD.SHL.U32 R2, R2, 0x10, RZ ;  /* 0x0000001002027824 */ /* 0x000fe200078e00ff */
[----:B------:R-:W-:Y:S01]  /*07a0*/  LOP3.LUT R20, R40, 0x8, R11, 0xfe, !PT ;  /* 0x0000000828147812 */ /* 0x000fe200078efe0b */
[----:B------:R-:W-:Y:S01]  /*07b0*/  IMAD.SHL.U32 R0, R0, 0x10, RZ ;  /* 0x0000001000007824 */ /* 0x000fe200078e00ff */
[----:B------:R-:W-:Y:S02]  /*07c0*/  LOP3.LUT R13, R13, 0x3fffc0, RZ, 0xc0, !PT ;  /* 0x003fffc00d0d7812 */ /* 0x000fe400078ec0ff */
[----:B------:R-:W-:Y:S02]  /*07d0*/  LOP3.LUT R22, R40, 0x10, R11, 0xfe, !PT ;  /* 0x0000001028167812 */ /* 0x000fe400078efe0b */
[----:B------:R-:W-:Y:S01]  /*07e0*/  LOP3.LUT R42, R5, R42, RZ, 0xfc, !PT ;  /* 0x0000002a052a7212 */ /* 0x000fe200078efcff */
[----:B------:R-:W-:Y:S01]  /*07f0*/  IMAD.IADD R10, R10, 0x1, -R13 ;  /* 0x000000010a0a7824 */ /* 0x000fe200078e0a0d */
[----:B------:R-:W-:-:S02]  /*0800*/  LOP3.LUT R31, R8, R5, RZ, 0xfc, !PT ;  /* 0x00000005081f7212 */ /* 0x000fc400078efcff */
[-C--:B------:R-:W-:Y:S01]  /*0810*/  LOP3.LUT R30, R30, R5.reuse, RZ, 0xfc, !PT ;  /* 0x000000051e1e7212 */ /* 0x080fe200078efcff */
[----:B------:R-:W-:Y:S01]  /*0820*/  IMAD R10, R10, 0xc00, R7 ;  /* 0x00000c000a0a7824 */ /* 0x000fe200078e0207 */
[-C--:B------:R-:W-:Y:S02]  /*0830*/  LOP3.LUT R29, R6, R5.reuse, RZ, 0xfc, !PT ;  /* 0x00000005061d7212 */ /* 0x080fe400078efcff */
[-C--:B------:R-:W-:Y:S02]  /*0840*/  LOP3.LUT R28, R28, R5.reuse, RZ, 0xfc, !PT ;  /* 0x000000051c1c7212 */ /* 0x080fe400078efcff */
[-C--:B------:R-:W-:Y:S02]  /*0850*/  LOP3.LUT R3, R4, R5.reuse, RZ, 0xfc, !PT ;  /* 0x0000000504037212 */ /* 0x080fe400078efcff */
[-C--:B------:R-:W-:Y:S02]  /*0860*/  LOP3.LUT R2, R2, R5.reuse, RZ, 0xfc, !PT ;  /* 0x0000000502027212 */ /* 0x080fe400078efcff */
[----:B------:R-:W-:-:S02]  /*0870*/  LOP3.LUT R0, R0, R5, RZ, 0xfc, !PT ;  /* 0x0000000500007212 */ /* 0x000fc400078efcff */
[----:B------:R-:W-:Y:S02]  /*0880*/  LOP3.LUT R24, R40, 0x18, R11, 0xfe, !PT ;  /* 0x0000001828187812 */ /* 0x000fe400078efe0b */
[----:B------:R-:W-:Y:S02]  /*0890*/  SHF.R.S32.HI R5, RZ, 0x1a, R12 ;  /* 0x0000001aff057819 */ /* 0x000fe4000001140c */
[C---:B------:R-:W-:Y:S02]  /*08a0*/  LEA.HI R15, R9.reuse, R20, RZ, 0x6 ;  /* 0x00000014090f7211 */ /* 0x040fe400078f30ff */
[C---:B------:R-:W-:Y:S02]  /*08b0*/  LEA.HI R13, R9.reuse, R22, RZ, 0x6 ;  /* 0x00000016090d7211 */ /* 0x040fe400078f30ff */
[----:B------:R-:W-:Y:S02]  /*08c0*/  LEA.HI R9, R9, R24, RZ, 0x6 ;  /* 0x0000001809097211 */ /* 0x000fe400078f30ff */
[----:B------:R-:W-:-:S02]  /*08d0*/  SGXT R5, R5, 0x1 ;  /* 0x000000010505781a */ /* 0x000fc40000000200 */
[----:B------:R-:W-:Y:S02]  /*08e0*/  LOP3.LUT R4, R44, R11, RZ, 0xfc, !PT ;  /* 0x0000000b2c047212 */ /* 0x000fe400078efcff */
[----:B------:R-:W-:Y:S02]  /*08f0*/  LOP3.LUT R9, R9, 0x3fffc0, RZ, 0xc0, !PT ;  /* 0x003fffc009097812 */ /* 0x000fe400078ec0ff */
[----:B------:R-:W-:Y:S02]  /*0900*/  LEA.HI R6, R5, R4, RZ, 0xc ;  /* 0x0000000405067211 */ /* 0x000fe400078f60ff */
[----:B------:R-:W-:Y:S01]  /*0910*/  LOP3.LUT R15, R15, 0x3fffc0, RZ, 0xc0, !PT ;  /* 0x003fffc00f0f7812 */ /* 0x000fe200078ec0ff */
[----:B------:R-:W-:Y:S01]  /*0920*/  IMAD.IADD R24, R24, 0x1, -R9 ;  /* 0x0000000118187824 */ /* 0x000fe200078e0a09 */
[----:B------:R-:W-:Y:S01]  /*0930*/  LOP3.LUT R13, R13, 0x3fffc0, RZ, 0xc0, !PT ;  /* 0x003fffc00d0d7812 */ /* 0x000fe200078ec0ff */
[----:B------:R-:W2:Y:S01]  /*0940*/  LDC.64 R8, c[0x0][0x218] ;  /* 0x00008600ff087b82 */ /* 0x000ea20000000a00 */
[----:B------:R-:W-:Y:S01]  /*0950*/  LOP3.LUT R6, R6, 0x3ff000, RZ, 0xc0, !PT ;  /* 0x003ff00006067812 */ /* 0x000fe200078ec0ff */
[----:B------:R-:W-:Y:S01]  /*0960*/  IMAD.IADD R20, R20, 0x1, -R15 ;  /* 0x0000000114147824 */ /* 0x000fe200078e0a0f */
[----:B------:R-:W-:Y:S01]  /*0970*/  LOP3.LUT R50, R44, 0x8, R11, 0xfe, !PT ;  /* 0x000000082c327812 */ /* 0x000fe200078efe0b */
[----:B------:R-:W-:Y:S01]  /*0980*/  IMAD.IADD R22, R22, 0x1, -R13 ;  /* 0x0000000116167824 */ /* 0x000fe200078e0a0d */
[----:B------:R-:W-:Y:S01]  /*0990*/  LOP3.LUT R52, R44, 0x10, R11, 0xfe, !PT ;  /* 0x000000102c347812 */ /* 0x000fe200078efe0b */
[----:B------:R-:W-:Y:S01]  /*09a0*/  IMAD.IADD R6, R4, 0x1, -R6 ;  /* 0x0000000104067824 */ /* 0x000fe200078e0a06 */
[----:B------:R-:W-:Y:S01]  /*09b0*/  LOP3.LUT R11, R44, 0x18, R11, 0xfe, !PT ;  /* 0x000000182c0b7812 */ /* 0x000fe200078efe0b */
[--C-:B------:R-:W-:Y:S01]  /*09c0*/  IMAD R20, R20, 0xc00, R7.reuse ;  /* 0x00000c0014147824 */ /* 0x100fe200078e0207 */
[C---:B------:R-:W-:Y:S01]  /*09d0*/  LEA.HI R15, R5.reuse, R50, RZ, 0xc ;  /* 0x00000032050f7211 */ /* 0x040fe200078f60ff */
[--C-:B------:R-:W-:Y:S01]  /*09e0*/  IMAD R27, R6, 0xc00, R7.reuse ;  /* 0x00000c00061b7824 */ /* 0x100fe200078e0207 */
[C---:B------:R-:W-:Y:S01]  /*09f0*/  LEA.HI R13, R5.reuse, R52, RZ, 0xc ;  /* 0x00000034050d7211 */ /* 0x040fe200078f60ff */
[--C-:B------:R-:W-:Y:S01]  /*0a00*/  IMAD R22, R22, 0xc00, R7.reuse ;  /* 0x00000c0016167824 */ /* 0x100fe200078e0207 */
[----:B------:R-:W-:Y:S01]  /*0a10*/  LEA.HI R54, R5, R11, RZ, 0xc ;  /* 0x0000000b05367211 */ /* 0x000fe200078f60ff */
[----:B------:R-:W-:Y:S01]  /*0a20*/  IMAD R24, R24, 0xc00, R7 ;  /* 0x00000c0018187824 */ /* 0x000fe200078e0207 */
[----:B------:R-:W3:Y:S01]  /*0a30*/  LDC.64 R4, c[0x0][0x220] ;  /* 0x00008800ff047b82 */ /* 0x000ee20000000a00 */
[----:B------:R-:W-:-:S02]  /*0a40*/  LOP3.LUT R15, R15, 0x3ff000, RZ, 0xc0, !PT ;  /* 0x003ff0000f0f7812 */ /* 0x000fc400078ec0ff */
[----:B------:R-:W-:Y:S02]  /*0a50*/  LOP3.LUT R13, R13, 0x3ff000, RZ, 0xc0, !PT ;  /* 0x003ff0000d0d7812 */ /* 0x000fe400078ec0ff */
[----:B------:R-:W-:Y:S01]  /*0a60*/  LOP3.LUT R54, R54, 0x3ff000, RZ, 0xc0, !PT ;  /* 0x003ff00036367812 */ /* 0x000fe200078ec0ff */
[----:B------:R-:W-:Y:S01]  /*0a70*/  IMAD.IADD R50, R50, 0x1, -R15 ;  /* 0x0000000132327824 */ /* 0x000fe200078e0a0f */
[----:B------:R-:W-:Y:S01]  /*0a80*/  LOP3.LUT R14, R14, 0x10, R39, 0xf8, !PT ;  /* 0x000000100e0e7812 */ /* 0x000fe200078ef827 */
[----:B------:R-:W-:Y:S01]  /*0a90*/  IMAD.IADD R52, R52, 0x1, -R13 ;  /* 0x0000000134347824 */ /* 0x000fe200078e0a0d */
[----:B------:R-:W-:Y:S01]  /*0aa0*/  LOP3.LUT R12, R32, 0x7, R41, 0x78, !PT ;  /* 0x00000007200c7812 */ /* 0x000fe200078e7829 */
[----:B------:R-:W-:Y:S01]  /*0ab0*/  IMAD.IADD R54, R11, 0x1, -R54 ;  /* 0x000000010b367824 */ /* 0x000fe200078e0a36 */
[----:B------:R-:W-:Y:S01]  /*0ac0*/  LOP3.LUT R6, R32, 0x8, RZ, 0xfc, !PT ;  /* 0x0000000820067812 */ /* 0x000fe200078efcff */
[--C-:B------:R-:W-:Y:S02]  /*0ad0*/  IMAD R50, R50, 0xc00, R7.reuse ;  /* 0x00000c0032327824 */ /* 0x100fe400078e0207 */
[--C-:B------:R-:W-:Y:S01]  /*0ae0*/  IMAD R52, R52, 0xc00, R7.reuse ;  /* 0x00000c0034347824 */ /* 0x100fe200078e0207 */
[----:B------:R-:W-:Y:S01]  /*0af0*/  LOP3.LUT R6, R6, 0x7, R41, 0x78, !PT ;  /* 0x0000000706067812 */ /* 0x000fe200078e7829 */
[----:B------:R-:W-:-:S02]  /*0b00*/  IMAD R54, R54, 0xc00, R7 ;  /* 0x00000c0036367824 */ /* 0x000fc400078e0207 */
[----:B--2---:R-:W-:-:S04]  /*0b10*/  IMAD.WIDE R26, R27, 0x2, R8 ;  /* 0x000000021b1a7825 */ /* 0x004fc800078e0208 */
[--C-:B------:R-:W-:Y:S01]  /*0b20*/  IMAD.WIDE R50, R50, 0x2, R8.reuse ;  /* 0x0000000232327825 */ /* 0x100fe200078e0208 */
[----:B------:R-:W-:Y:S01]  /*0b30*/  @!PT LDS RZ, [RZ] ;  /* 0x00000000fffff984 */ /* 0x000fe20000000800 */
[----:B------:R-:W-:Y:S01]  /*0b40*/  @!PT LDS RZ, [RZ] ;  /* 0x00000000fffff984 */ /* 0x000fe20000000800 */
[----:B------:R-:W-:Y:S01]  /*0b50*/  @!PT LDS RZ, [RZ] ;  /* 0x00000000fffff984 */ /* 0x000fe20000000800 */
[----:B------:R-:W-:Y:S03]  /*0b60*/  LDGSTS.E.BYPASS.LTC128B.128 [R48], desc[UR6][R26.64] ;  /* 0x000000001a307fae */ /* 0x000fe6000b901d46 */
[--C-:B------:R-:W-:Y:S01]  /*0b70*/  IMAD.WIDE R52, R52, 0x2, R8.reuse ;  /* 0x0000000234347825 */ /* 0x100fe200078e0208 */
[----:B------:R-:W-:Y:S03]  /*0b80*/  LDGSTS.E.BYPASS.LTC128B.128 [R47], desc[UR6][R50.64] ;  /* 0x00000000322f7fae */ /* 0x000fe6000b901d46 */
[----:B------:R-:W-:Y:S01]  /*0b90*/  IMAD.WIDE R54, R54, 0x2, R8 ;  /* 0x0000000236367825 */ /* 0x000fe200078e0208 */
[----:B------:R-:W-:Y:S01]  /*0ba0*/  LDGSTS.E.BYPASS.LTC128B.128 [R46], desc[UR6][R52.64] ;  /* 0x00000000342e7fae */ /* 0x000fe2000b901d46 */
[----:B------:R-:W-:-:S02]  /*0bb0*/  LOP3.LUT R8, R32, 0x4, RZ, 0xfc, !PT ;  /* 0x0000000420087812 */ /* 0x000fc400078efcff */
[--C-:B---3--:R-:W-:Y:S01]  /*0bc0*/  IMAD.WIDE R10, R10, 0x2, R4.reuse ;  /* 0x000000020a0a7825 */ /* 0x108fe200078e0204 */
[----:B------:R3:W-:Y:S01]  /*0bd0*/  LDGSTS.E.BYPASS.LTC128B.128 [R45], desc[UR6][R54.64] ;  /* 0x00000000362d7fae */ /* 0x0007e2000b901d46 */
[----:B------:R-:W-:Y:S02]  /*0be0*/  IADD3 R56, P3, R54, 0x100, RZ ;  /* 0x0000010036387810 */ /* 0x000fe40007f7e0ff */
[--C-:B------:R-:W-:Y:S01]  /*0bf0*/  IMAD.WIDE R20, R20, 0x2, R4.reuse ;  /* 0x0000000214147825 */ /* 0x100fe200078e0204 */
[----:B------:R-:W0:Y:S01]  /*0c00*/  LDGDEPBAR ;  /* 0x00000000000079af */ /* 0x000e220000000000 */
[----:B------:R-:W-:Y:S02]  /*0c10*/  LOP3.LUT R8, R8, 0x7, R41, 0x78, !PT ;  /* 0x0000000708087812 */ /* 0x000fe400078e7829 */
[--C-:B------:R-:W-:Y:S01]  /*0c20*/  IMAD.WIDE R22, R22, 0x2, R4.reuse ;  /* 0x0000000216167825 */ /* 0x100fe200078e0204 */
[----:B------:R4:W-:Y:S03]  /*0c30*/  LDGSTS.E.BYPASS.LTC128B.128 [R48+0x2000], desc[UR6][R10.64] ;  /* 0x020000000a307fae */ /* 0x0009e6000b901d46 */
[----:B------:R-:W-:Y:S01]  /*0c40*/  IMAD.WIDE R24, R24, 0x2, R4 ;  /* 0x0000000218187825 */ /* 0x000fe200078e0204 */
[----:B------:R2:W-:Y:S01]  /*0c50*/  LDGSTS.E.BYPASS.LTC128B.128 [R47+0x2000], desc[UR6][R20.64] ;  /* 0x02000000142f7fae */ /* 0x0005e2000b901d46 */
[----:B------:R-:W-:-:S02]  /*0c60*/  LOP3.LUT R5, R14, 0x7, R41, 0xf8, !PT ;  /* 0x000000070e057812 */ /* 0x000fc400078ef829 */
[----:B------:R-:W-:Y:S01]  /*0c70*/  IMAD.SHL.U32 R12, R12, 0x10, RZ ;  /* 0x000000100c0c7824 */ /* 0x000fe200078e00ff */
[----:B------:R2:W-:Y:S01]  /*0c80*/  LDGSTS.E.BYPASS.LTC128B.128 [R46+0x2000], desc[UR6][R22.64] ;  /* 0x02000000162e7fae */ /* 0x0005e2000b901d46 */
[C---:B------:R-:W-:Y:S01]  /*0c90*/  LOP3.LUT R4, R32.reuse, 0xc, RZ, 0xfc, !PT ;  /* 0x0000000c20047812 */ /* 0x040fe200078efcff */
[----:B------:R-:W-:Y:S01]  /*0ca0*/  IMAD.SHL.U32 R5, R5, 0x100, RZ ;  /* 0x0000010005057824 */ /* 0x000fe200078e00ff */
[----:B------:R-:W-:Y:S01]  /*0cb0*/  LOP3.LUT R32, R32, 0xe, RZ, 0xfc, !PT ;  /* 0x0000000e20207812 */ /* 0x000fe200078efcff */
[----:B------:R2:W-:Y:S01]  /*0cc0*/  LDGSTS.E.BYPASS.LTC128B.128 [R45+0x2000], desc[UR6][R24.64] ;  /* 0x02000000182d7fae */ /* 0x0005e2000b901d46 */
[----:B------:R-:W-:Y:S01]  /*0cd0*/  LOP3.LUT R4, R4, 0x7, R41, 0x78, !PT ;  /* 0x0000000704047812 */ /* 0x000fe200078e7829 */
[----:B------:R-:W-:Y:S01]  /*0ce0*/  IMAD.SHL.U32 R8, R8, 0x10, RZ ;  /* 0x0000001008087824 */ /* 0x000fe200078e00ff */
[----:B------:R-:W-:Y:S01]  /*0cf0*/  LOP3.LUT R43, R5, R12, RZ, 0xfc, !PT ;  /* 0x0000000c052b7212 */ /* 0x000fe200078efcff */
[----:B------:R-:W0:Y:S01]  /*0d00*/  LDGDEPBAR ;  /* 0x00000000000079af */ /* 0x000e220000000000 */
[----:B------:R-:W-:Y:S01]  /*0d10*/  LOP3.LUT R32, R32, 0x7, R41, 0x78, !PT ;  /* 0x0000000720207812 */ /* 0x000fe200078e7829 */
[----:B------:R-:W-:Y:S01]  /*0d20*/  IMAD.SHL.U32 R6, R6, 0x10, RZ ;  /* 0x0000001006067824 */ /* 0x000fe200078e00ff */
[----:B---3--:R-:W-:Y:S01]  /*0d30*/  IADD3 R54, P2, R52, 0x100, RZ ;  /* 0x0000010034367810 */ /* 0x008fe20007f5e0ff */
[----:B------:R-:W-:Y:S01]  /*0d40*/  IMAD.SHL.U32 R4, R4, 0x10, RZ ;  /* 0x0000001004047824 */ /* 0x000fe200078e00ff */
[----:B------:R-:W-:Y:S01]  /*0d50*/  IADD3 R52, P1, R50, 0x100, RZ ;  /* 0x0000010032347810 */ /* 0x000fe20007f3e0ff */
[----:B------:R-:W-:Y:S01]  /*0d60*/  IMAD.SHL.U32 R32, R32, 0x10, RZ ;  /* 0x0000001020207824 */ /* 0x000fe200078e00ff */
[----:B------:R-:W-:Y:S01]  /*0d70*/  IADD3 R50, P0, R26, 0x100, RZ ;  /* 0x000001001a327810 */ /* 0x000fe20007f1e0ff */
[----:B------:R-:W-:Y:S01]  /*0d80*/  IMAD.X R55, RZ, RZ, R55, P3 ;  /* 0x000000ffff377224 */ /* 0x000fe200018e0637 */
        /* <DEDUP_REMOVED lines=8> */
[-C--:B------:R-:W-:Y:S01]  /*0e10*/  LOP3.LUT R38, R38, R5.reuse, RZ, 0xfc, !PT ;  /* 0x0000000526267212 */ /* 0x080fe200078efcff */
[----:B------:R-:W-:Y:S01]  /*0e20*/  IMAD.X R57, RZ, RZ, R11, P0 ;  /* 0x000000ffff397224 */ /* 0x000fe200000e060b */
[-C--:B------:R-:W-:Y:S01]  /*0e30*/  LOP3.LUT R37, R8, R5.reuse, RZ, 0xfc, !PT ;  /* 0x0000000508257212 */ /* 0x080fe200078efcff */
[----:B------:R-:W-:Y:S01]  /*0e40*/  IMAD.X R61, RZ, RZ, R23, P2 ;  /* 0x000000ffff3d7224 */ /* 0x000fe200010e0617 */
[-C--:B------:R-:W-:Y:S01]  /*0e50*/  LOP3.LUT R36, R36, R5.reuse, RZ, 0xfc, !PT ;  /* 0x0000000524247212 */ /* 0x080fe200078efcff */
[----:B------:R-:W-:Y:S01]  /*0e60*/  IMAD.X R59, RZ, RZ, R21, P1 ;  /* 0x000000ffff3b7224 */ /* 0x000fe200008e0615 */
[----:B------:R-:W-:Y:S01]  /*0e70*/  LOP3.LUT R35, R6, R5, RZ, 0xfc, !PT ;  /* 0x0000000506237212 */ /* 0x000fe200078efcff */
[----:B------:R-:W-:-:S04]  /*0e80*/  DEPBAR.LE SB0, 0x0 ;  /* 0x000080000000791a */ /* 0x000fc80000000000 */
[----:B------:R-:W-:Y:S01]  /*0e90*/  BAR.SYNC.DEFER_BLOCKING 0x0 ;  /* 0x0000000000007b1d */ /* 0x000fe20000010000 */
[-C--:B------:R-:W-:Y:S02]  /*0ea0*/  LOP3.LUT R34, R34, R5.reuse, RZ, 0xfc, !PT ;  /* 0x0000000522227212 */ /* 0x080fe400078efcff */
[----:B------:R-:W-:Y:S02]  /*0eb0*/  CS2R R6, SRZ ;  /* 0x0000000000067805 */ /* 0x000fe4000001ff00 */
[-C--:B------:R-:W-:Y:S02]  /*0ec0*/  LOP3.LUT R33, R4, R5.reuse, RZ, 0xfc, !PT ;  /* 0x0000000504217212 */ /* 0x080fe400078efcff */
[----:B------:R-:W-:Y:S02]  /*0ed0*/  CS2R R8, SRZ ;  /* 0x0000000000087805 */ /* 0x000fe4000001ff00 */
[----:B------:R-:W-:Y:S02]  /*0ee0*/  LOP3.LUT R32, R32, R5, RZ, 0xfc, !PT ;  /* 0x0000000520207212 */ /* 0x000fe400078efcff */
[----:B------:R-:W-:-:S02]  /*0ef0*/  CS2R R4, SRZ ;  /* 0x0000000000047805 */ /* 0x000fc4000001ff00 */
[----:B-1--4-:R-:W-:Y:S01]  /*0f00*/  CS2R R10, SRZ ;  /* 0x00000000000a7805 */ /* 0x012fe2000001ff00 */
[----:B------:R2:W1:Y:S04]  /*0f10*/  LDSM.16.M88.4 R12, [R43+UR4] ;  /* 0x000000042b0c783b */ /* 0x0004680008000200 */
[----:B-1----:R2:W3:Y:S02]  /*0f20*/  LDSM.16.M88.4 R16, [R42+UR4+0x2000] ;  /* 0x002000042a10783b */ /* 0x0024e40008000200 */
.L_x_0:
[----:B--2---:R-:W-:-:S01]  /*0f30*/  LDSM.16.M88.4 R20, [R38+UR4] ;  /* 0x000000042614783b */ /* 0x004fc20008000200 */
[----:B-1-3--:R-:W-:Y:S03]  /*0f40*/  HMMA.16816.F32.BF16 R4, R12, R16, R4 ;  /* 0x000000100c04723c */ /* 0x00afe60000041804 */
[----:B------:R-:W1:Y:S02]  /*0f50*/  LDSM.16.M88.4 R24, [R31+UR4+0x2000] ;  /* 0x002000041f18783b */ /* 0x000e640008000200 */
[C---:B------:R-:W-:Y:S01]  /*0f60*/  ISETP.GE.U32.AND P4, PT, R65.reuse, 0xb80, PT ;  /* 0x00000b804100780c */ /* 0x040fe20003f86070 */
[----:B------:R-:W-:Y:S01]  /*0f70*/  HMMA.16816.F32.BF16 R8, R12, R18, R8 ;  /* 0x000000120c08723c */ /* 0x000fe20000041808 */
[----:B------:R-:W-:Y:S04]  /*0f80*/  LDSM.16.M88.4 R12, [R37+UR4] ;  /* 0x00000004250c783b */ /* 0x000fe80008000200 */
[----:B------:R-:W2:Y:S01]  /*0f90*/  LDSM.16.M88.4 R16, [R30+UR4+0x2000] ;  /* 0x002000041e10783b */ /* 0x000ea20008000200 */
[----:B------:R-:W-:Y:S01]  /*0fa0*/  IADD3 R68, P0, R52, UR8, RZ ;  /* 0x0000000834447c10 */ /* 0x000fe2000ff1e0ff */
[----:B------:R-:W-:Y:S04]  /*0fb0*/  VIADD R65, R65, 0x80 ;  /* 0x0000008041417836 */ /* 0x000fe80000000000 */
[----:B------:R-:W-:-:S07]  /*0fc0*/  IADD3.X R69, R51, UR5, RZ, P0, !PT ;  /* 0x0000000533457c10 */ /* 0x000fce00087fe4ff */
[----:B-1----:R-:W-:Y:S06]  /*0fd0*/  HMMA.16816.F32.BF16 R4, R20, R24, R4 ;  /* 0x000000181404723c */ /* 0x002fec0000041804 */
[----:B------:R-:W-:Y:S01]  /*0fe0*/  HMMA.16816.F32.BF16 R8, R20, R26, R8 ;  /* 0x0000001a1408723c */ /* 0x000fe20000041808 */
[----:B------:R-:W-:Y:S04]  /*0ff0*/  LDSM.16.M88.4 R20, [R36+UR4] ;  /* 0x000000042414783b */ /* 0x000fe80008000200 */
[----:B------:R-:W1:Y:S11]  /*1000*/  LDSM.16.M88.4 R24, [R29+UR4+0x2000] ;  /* 0x002000041d18783b */ /* 0x000e760008000200 */
[----:B------:R-:W-:-:S02]  /*1010*/  @!UPT UIADD3 URZ, URZ, URZ, URZ ;  /* 0x0000003f3f3ff290 */ /* 0x000fc4000fffe03f */
[----:B--2---:R-:W-:Y:S06]  /*1020*/  HMMA.16816.F32.BF16 R4, R12, R16, R4 ;  /* 0x000000100c04723c */ /* 0x004fec0000041804 */
[----:B------:R-:W-:Y:S01]  /*1030*/  HMMA.16816.F32.BF16 R8, R12, R18, R8 ;  /* 0x000000120c08723c */ /* 0x000fe20000041808 */
[----:B------:R-:W-:Y:S04]  /*1040*/  LDSM.16.M88.4 R12, [R35+UR4] ;  /* 0x00000004230c783b */ /* 0x000fe80008000200 */
[----:B------:R-:W2:Y:S11]  /*1050*/  LDSM.16.M88.4 R16, [R28+UR4+0x2000] ;  /* 0x002000041c10783b */ /* 0x000eb60008000200 */
[----:B------:R-:W-:-:S02]  /*1060*/  @!UPT UIADD3 URZ, URZ, URZ, URZ ;  /* 0x0000003f3f3ff290 */ /* 0x000fc4000fffe03f */
        /* <DEDUP_REMOVED lines=13> */
[----:B------:R-:W1:Y:S01]  /*1140*/  LDSM.16.M88.4 R24, [R0+UR4+0x2000] ;  /* 0x002000040018783b */ /* 0x000e620008000200 */
[----:B------:R-:W-:Y:S11]  /*1150*/  BAR.SYNC.DEFER_BLOCKING 0x0 ;  /* 0x0000000000007b1d */ /* 0x000ff60000010000 */
[----:B------:R-:W-:-:S01]  /*1160*/  @!UPT UIADD3 URZ, URZ, URZ, URZ ;  /* 0x0000003f3f3ff290 */ /* 0x000fc2000fffe03f */
[----:B--2---:R-:W-:Y:S06]  /*1170*/  HMMA.16816.F32.BF16 R4, R12, R16, R4 ;  /* 0x000000100c04723c */ /* 0x004fec0000041804 */
[----:B------:R-:W-:Y:S11]  /*1180*/  HMMA.16816.F32.BF16 R8, R12, R18, R8 ;  /* 0x000000120c08723c */ /* 0x000ff60000041808 */
[----:B------:R-:W-:Y:S07]  /*1190*/  @!UPT UIADD3 URZ, URZ, URZ, URZ ;  /* 0x0000003f3f3ff290 */ /* 0x000fee000fffe03f */
[----:B-1----:R-:W-:Y:S05]  /*11a0*/  HMMA.16816.F32.BF16 R4, R20, R24, R4 ;  /* 0x000000181404723c */ /* 0x002fea0000041804 */
[----:B------:R-:W-:-:S01]  /*11b0*/  IADD3 R18, P1, R50, UR8, RZ ;  /* 0x0000000832127c10 */ /* 0x000fc2000ff3e0ff */
[----:B------:R-:W-:Y:S05]  /*11c0*/  HMMA.16816.F32.BF16 R8, R20, R26, R8 ;  /* 0x0000001a1408723c */ /* 0x000fea0000041808 */
[----:B------:R-:W-:Y:S02]  /*11d0*/  IADD3.X R19, R49, UR5, RZ, P1, !PT ;  /* 0x0000000531137c10 */ /* 0x000fe40008ffe4ff */
[----:B------:R-:W-:Y:S03]  /*11e0*/  IADD3 R66, P1, R54, UR8, RZ ;  /* 0x0000000836427c10 */ /* 0x000fe6000ff3e0ff */
[----:B------:R-:W-:Y:S01]  /*11f0*/  @!PT LDS RZ, [RZ] ;  /* 0x00000000fffff984 */ /* 0x000fe20000000800 */
[----:B------:R-:W-:Y:S01]  /*1200*/  @!PT LDS RZ, [RZ] ;  /* 0x00000000fffff984 */ /* 0x000fe20000000800 */
[----:B------:R-:W-:Y:S01]  /*1210*/  @!PT LDS RZ, [RZ] ;  /* 0x00000000fffff984 */ /* 0x000fe20000000800 */
[----:B------:R1:W-:Y:S01]  /*1220*/  LDGSTS.E.BYPASS.LTC128B.128 [R48], desc[UR6][R18.64], !P4 ;  /* 0x0000000012307fae */ /* 0x0003e2000e101d46 */
[----:B------:R-:W-:Y:S02]  /*1230*/  IADD3.X R67, R53, UR5, RZ, P1, !PT ;  /* 0x0000000535437c10 */ /* 0x000fe40008ffe4ff */
[----:B------:R-:W-:Y:S01]  /*1240*/  IADD3 R16, P0, R56, UR8, RZ ;  /* 0x0000000838107c10 */ /* 0x000fe2000ff1e0ff */
[----:B------:R2:W-:Y:S01]  /*1250*/  LDGSTS.E.BYPASS.LTC128B.128 [R47], desc[UR6][R68.64], !P4 ;  /* 0x00000000442f7fae */ /* 0x0005e2000e101d46 */
[----:B------:R-:W-:Y:S02]  /*1260*/  IADD3 R14, P3, R58, UR8, RZ ;  /* 0x000000083a0e7c10 */ /* 0x000fe4000ff7e0ff */
[----:B------:R-:W-:Y:S01]  /*1270*/  IADD3.X R17, R55, UR5, RZ, P0, !PT ;  /* 0x0000000537117c10 */ /* 0x000fe200087fe4ff */
[----:B------:R3:W-:Y:S01]  /*1280*/  LDGSTS.E.BYPASS.LTC128B.128 [R46], desc[UR6][R66.64], !P4 ;  /* 0x00000000422e7fae */ /* 0x0007e2000e101d46 */
[----:B------:R-:W-:Y:S03]  /*1290*/  IADD3.X R15, R57, UR5, RZ, P3, !PT ;  /* 0x00000005390f7c10 */ /* 0x000fe60009ffe4ff */
[----:B------:R-:W-:Y:S04]  /*12a0*/  LDGSTS.E.BYPASS.LTC128B.128 [R45], desc[UR6][R16.64], !P4 ;  /* 0x00000000102d7fae */ /* 0x000fe8000e101d46 */
[----:B------:R-:W0:Y:S04]  /*12b0*/  LDGDEPBAR ;  /* 0x00000000000079af */ /* 0x000e280000000000 */
[----:B------:R4:W-:Y:S01]  /*12c0*/  LDGSTS.E.BYPASS.LTC128B.128 [R48+0x2000], desc[UR6][R14.64], !P4 ;  /* 0x020000000e307fae */ /* 0x0009e2000e101d46 */
[----:B-1----:R-:W-:Y:S02]  /*12d0*/  IADD3 R18, P2, R60, UR8, RZ ;  /* 0x000000083c127c10 */ /* 0x002fe4000ff5e0ff */
[----:B--2---:R-:W-:Y:S02]  /*12e0*/  IADD3 R68, P1, R62, UR8, RZ ;  /* 0x000000083e447c10 */ /* 0x004fe4000ff3e0ff */
[----:B------:R-:W-:Y:S02]  /*12f0*/  IADD3.X R19, R59, UR5, RZ, P2, !PT ;  /* 0x000000053b137c10 */ /* 0x000fe400097fe4ff */
[----:B---3--:R-:W-:Y:S01]  /*1300*/  IADD3 R66, P0, R64, UR8, RZ ;  /* 0x0000000840427c10 */ /* 0x008fe2000ff1e0ff */
[----:B------:R-:W-:Y:S01]  /*1310*/  UIADD3 UR8, UP0, UR8, 0x100, URZ ;  /* 0x0000010008087890 */ /* 0x000fe2000ff1e03f */
[----:B------:R-:W-:Y:S01]  /*1320*/  IADD3.X R69, R61, UR5, RZ, P1, !PT ;  /* 0x000000053d457c10 */ /* 0x000fe20008ffe4ff */
[----:B------:R3:W-:Y:S01]  /*1330*/  LDGSTS.E.BYPASS.LTC128B.128 [R47+0x2000], desc[UR6][R18.64], !P4 ;  /* 0x02000000122f7fae */ /* 0x0007e2000e101d46 */
[----:B------:R-:W-:Y:S01]  /*1340*/  IADD3.X R67, R63, UR5, RZ, P0, !PT ;  /* 0x000000053f437c10 */ /* 0x000fe200087fe4ff */
[----:B------:R-:W-:Y:S02]  /*1350*/  UIADD3.X UR5, URZ, UR5, URZ, UP0, !UPT ;  /* 0x000000053f057290 */ /* 0x000fe400087fe43f */
[----:B------:R1:W-:Y:S04]  /*1360*/  LDGSTS.E.BYPASS.LTC128B.128 [R46+0x2000], desc[UR6][R68.64], !P4 ;  /* 0x02000000442e7fae */ /* 0x0003e8000e101d46 */
[----:B------:R1:W-:Y:S04]  /*1370*/  LDGSTS.E.BYPASS.LTC128B.128 [R45+0x2000], desc[UR6][R66.64], !P4 ;  /* 0x02000000422d7fae */ /* 0x0003e8000e101d46 */
[----:B------:R-:W0:Y:S01]  /*1380*/  LDGDEPBAR ;  /* 0x00000000000079af */ /* 0x000e220000000000 */
[----:B------:R-:W-:Y:S04]  /*1390*/  DEPBAR.LE SB0, 0x0 ;  /* 0x000080000000791a */ /* 0x000fe80000000000 */
[----:B------:R-:W-:Y:S06]  /*13a0*/  BAR.SYNC.DEFER_BLOCKING 0x0 ;  /* 0x0000000000007b1d */ /* 0x000fec0000010000 */
[----:B----4-:R1:W2:Y:S04]  /*13b0*/  LDSM.16.M88.4 R12, [R43+UR4] ;  /* 0x000000042b0c783b */ /* 0x0102a80008000200 */
[----:B---3--:R1:W2:Y:S01]  /*13c0*/  LDSM.16.M88.4 R16, [R42+UR4+0x2000] ;  /* 0x002000042a10783b */ /* 0x0082a20008000200 */
[----:B------:R-:W-:Y:S08]  /*13d0*/  @!P4 BRA `(.L_x_0) ;  /* 0xfffffff800d4c947 */ /* 0x000ff0000383ffff */
[----:B------:R-:W-:-:S04]  /*13e0*/  DEPBAR.LE SB0, 0x0 ;  /* 0x000080000000791a */ /* 0x000fc80000000000 */
[C---:B------:R-:W-:Y:S01]  /*13f0*/  LOP3.LUT R2, R41.reuse, 0x1f, RZ, 0xc0, !PT ;  /* 0x0000001f29027812 */ /* 0x040fe200078ec0ff */
[----:B--2---:R-:W2:Y:S01]  /*1400*/  LDC.64 R16, c[0x0][0x210] ;  /* 0x00008400ff107b82 */ /* 0x004ea20000000a00 */
[C---:B------:R-:W-:Y:S01]  /*1410*/  LOP3.LUT R0, R41.reuse, 0x3, RZ, 0xc0, !PT ;  /* 0x0000000329007812 */ /* 0x040fe200078ec0ff */
[----:B------:R-:W-:Y:S01]  /*1420*/  IMAD.SHL.U32 R3, R41, 0x8, RZ ;  /* 0x0000000829037824 */ /* 0x000fe200078e00ff */
[----:B------:R-:W-:Y:S02]  /*1430*/  LOP3.LUT R13, R39, 0x8, RZ, 0xc0, !PT ;  /* 0x00000008270d7812 */ /* 0x000fe400078ec0ff */
[----:B------:R-:W-:Y:S02]  /*1440*/  CS2R R14, SRZ ;  /* 0x00000000000e7805 */ /* 0x000fe4000001ff00 */
[----:B------:R-:W-:Y:S02]  /*1450*/  SHF.R.U32.HI R2, RZ, 0x2, R2 ;  /* 0x00000002ff027819 */ /* 0x000fe40000011602 */
[----:B------:R-:W-:Y:S01]  /*1460*/  LOP3.LUT R44, R44, 0x1f, R39, 0xf8, !PT ;  /* 0x0000001f2c2c7812 */ /* 0x000fe200078ef827 */
[----:B------:R-:W-:Y:S01]  /*1470*/  IMAD R12, R0, 0x2, R13 ;  /* 0x00000002000c7824 */ /* 0x000fe200078e020d */
[----:B------:R-:W-:Y:S01]  /*1480*/  LOP3.LUT R13, R2, 0x10, R39, 0xf8, !PT ;  /* 0x00000010020d7812 */ /* 0x000fe200078ef827 */
[----:B------:R-:W3:Y:S01]  /*1490*/  LDC.64 R24, c[0x0][0x228] ;  /* 0x00008a00ff187b82 */ /* 0x000ee20000000a00 */
[----:B------:R-:W-:-:S07]  /*14a0*/  LOP3.LUT R3, R40, 0x18, R3, 0xf8, !PT ;  /* 0x0000001828037812 */ /* 0x000fce00078ef803 */
[----:B------:R-:W-:Y:S01]  /*14b0*/  BAR.SYNC.DEFER_BLOCKING 0x0 ;  /* 0x0000000000007b1d */ /* 0x000fe20000010000 */
[----:B------:R-:W-:Y:S01]  /*14c0*/  ISETP.GE.AND P0, PT, R44, 0x1000, PT ;  /* 0x000010002c00780c */ /* 0x000fe20003f06270 */
[----:B------:R-:W-:-:S03]  /*14d0*/  IMAD R12, R13, 0x28, R12 ;  /* 0x000000280d0c7824 */ /* 0x000fc600078e020c */
[C---:B------:R-:W-:Y:S02]  /*14e0*/  ISETP.LT.AND P0, PT, R3.reuse, 0x40, !P0 ;  /* 0x000000400300780c */ /* 0x040fe40004701270 */
[----:B------:R-:W-:Y:S02]  /*14f0*/  LEA R26, R12, UR4, 0x2 ;  /* 0x000000040c1a7c11 */ /* 0x000fe4000f8e10ff */
[----:B------:R-:W-:Y:S01]  /*1500*/  CS2R R12, SRZ ;  /* 0x00000000000c7805 */ /* 0x000fe2000001ff00 */
[----:B--2---:R-:W-:Y:S02]  /*1510*/  IMAD.WIDE R28, R3, 0x2, R16 ;  /* 0x00000002031c7825 */ /* 0x004fe400078e0210 */
[----:B------:R2:W-:Y:S04]  /*1520*/  STS.64 [R26], R4 ;  /* 0x000000041a007388 */ /* 0x0005e80000000a00 */
[----:B------:R4:W-:Y:S04]  /*1530*/  STS.64 [R26+0x500], R6 ;  /* 0x000500061a007388 */ /* 0x0009e80000000a00 */
[----:B------:R-:W-:Y:S04]  /*1540*/  STS.64 [R26+0x40], R8 ;  /* 0x000040081a007388 */ /* 0x000fe80000000a00 */
[----:B------:R-:W-:Y:S01]  /*1550*/  STS.64 [R26+0x540], R10 ;  /* 0x0005400a1a007388 */ /* 0x000fe20000000a00 */
[----:B------:R-:W-:Y:S06]  /*1560*/  BAR.SYNC.DEFER_BLOCKING 0x0 ;  /* 0x0000000000007b1d */ /* 0x000fec0000010000 */
[----:B------:R-:W5:Y:S01]  /*1570*/  @P0 LDG.E.EL.128 R12, desc[UR6][R28.64] ;  /* 0x000000061c0c0981 */ /* 0x000f62000c2e1d00 */
[----:B------:R-:W-:Y:S01]  /*1580*/  LOP3.LUT R39, R2, 0x18, R39, 0xf8, !PT ;  /* 0x0000001802277812 */ /* 0x000fe200078ef827 */
[----:B------:R-:W-:-:S04]  /*1590*/  IMAD R3, R44, 0x40, R3 ;  /* 0x000000402c037824 */ /* 0x000fc800078e0203 */
[----:B------:R-:W-:Y:S02]  /*15a0*/  IMAD R39, R39, 0x5, R0 ;  /* 0x0000000527277824 */ /* 0x000fe400078e0200 */
[----:B---3--:R-:W-:-:S04]  /*15b0*/  IMAD.WIDE R24, R3, 0x2, R24 ;  /* 0x0000000203187825 */ /* 0x008fc800078e0218 */
[----:B------:R-:W-:-:S05]  /*15c0*/  IMAD.SHL.U32 R27, R39, 0x8, RZ ;  /* 0x00000008271b7824 */ /* 0x000fca00078e00ff */
[----:B------:R-:W-:-:S05]  /*15d0*/  LEA R27, R27, UR4, 0x2 ;  /* 0x000000041b1b7c11 */ /* 0x000fca000f8e10ff */
[----:B------:R-:W3:Y:S04]  /*15e0*/  LDS.128 R20, [R27] ;  /* 0x000000001b147984 */ /* 0x000ee80000000c00 */
[----:B------:R-:W2:Y:S01]  /*15f0*/  LDS.128 R16, [R27+0x10] ;  /* 0x000010001b107984 */ /* 0x000ea20000000c00 */
[C---:B-----5:R-:W-:Y:S01]  /*1600*/  PRMT R0, R12.reuse, 0x7632, R0 ;  /* 0x000076320c007816 */ /* 0x060fe20000000000 */
[----:B--2---:R-:W-:Y:S01]  /*1610*/  IMAD.U32 R5, R12, 0x10000, RZ ;  /* 0x000100000c057824 */ /* 0x004fe200078e00ff */
[----:B------:R-:W-:Y:S02]  /*1620*/  PRMT R4, R14, 0x7632, R4 ;  /* 0x000076320e047816 */ /* 0x000fe40000000004 */
[----:B------:R-:W-:Y:S01]  /*1630*/  PRMT R2, R13, 0x7632, R2 ;  /* 0x000076320d027816 */ /* 0x000fe20000000002 */
[----:B------:R-:W-:Y:S01]  /*1640*/  IMAD.U32 R0, R0, 0x10000, RZ ;  /* 0x0001000000007824 */ /* 0x000fe200078e00ff */
[----:B----4-:R-:W-:Y:S01]  /*1650*/  PRMT R6, R15, 0x7632, R6 ;  /* 0x000076320f067816 */ /* 0x010fe20000000006 */
[----:B------:R-:W-:Y:S01]  /*1660*/  IMAD.U32 R13, R13, 0x10000, RZ ;  /* 0x000100000d0d7824 */ /* 0x000fe200078e00ff */
[----:B------:R-:W-:Y:S01]  /*1670*/  SHF.L.U32 R7, R14, 0x10, RZ ;  /* 0x000000100e077819 */ /* 0x000fe200000006ff */
[----:B------:R-:W-:Y:S01]  /*1680*/  IMAD.U32 R15, R15, 0x10000, RZ ;  /* 0x000100000f0f7824 */ /* 0x000fe200078e00ff */
[----:B------:R-:W-:Y:S01]  /*1690*/  SHF.L.U32 R4, R4, 0x10, RZ ;  /* 0x0000001004047819 */ /* 0x000fe200000006ff */
[----:B------:R-:W-:-:S02]  /*16a0*/  IMAD.U32 R2, R2, 0x10000, RZ ;  /* 0x0001000002027824 */ /* 0x000fc400078e00ff */
[----:B---3--:R-:W-:Y:S01]  /*16b0*/  FADD R5, R20, R5 ;  /* 0x0000000514057221 */ /* 0x008fe20000000000 */
[----:B------:R-:W-:Y:S02]  /*16c0*/  IMAD.U32 R6, R6, 0x10000, RZ ;  /* 0x0001000006067824 */ /* 0x000fe400078e00ff */
[----:B------:R-:W-:Y:S01]  /*16d0*/  FADD R0, R21, R0 ;  /* 0x0000000015007221 */ /* 0x000fe20000000000 */
[----:B-1----:R-:W-:Y:S01]  /*16e0*/  FADD R7, R16, R7 ;  /* 0x0000000710077221 */ /* 0x002fe20000000000 */
[----:B------:R-:W-:Y:S01]  /*16f0*/  FADD R8, R17, R4 ;  /* 0x0000000411087221 */ /* 0x000fe20000000000 */
[----:B------:R-:W-:Y:S01]  /*1700*/  FADD R13, R22, R13 ;  /* 0x0000000d160d7221 */ /* 0x000fe20000000000 */
[----:B------:R-:W-:Y:S01]  /*1710*/  FADD R2, R23, R2 ;  /* 0x0000000217027221 */ /* 0x000fe20000000000 */
[----:B------:R-:W-:Y:S01]  /*1720*/  FADD R15, R18, R15 ;  /* 0x0000000f120f7221 */ /* 0x000fe20000000000 */
[----:B------:R-:W-:Y:S01]  /*1730*/  FADD R10, R19, R6 ;  /* 0x00000006130a7221 */ /* 0x000fe20000000000 */
[----:B------:R-:W-:-:S02]  /*1740*/  F2FP.BF16.F32.PACK_AB R4, R0, R5 ;  /* 0x000000050004723e */ /* 0x000fc400000010ff */
[----:B------:R-:W-:Y:S02]  /*1750*/  F2FP.BF16.F32.PACK_AB R6, R8, R7 ;  /* 0x000000070806723e */ /* 0x000fe400000010ff */
[----:B------:R-:W-:Y:S02]  /*1760*/  F2FP.BF16.F32.PACK_AB R5, R2, R13 ;  /* 0x0000000d0205723e */ /* 0x000fe400000010ff */
[----:B------:R-:W-:Y:S01]  /*1770*/  F2FP.BF16.F32.PACK_AB R7, R10, R15 ;  /* 0x0000000f0a07723e */ /* 0x000fe200000010ff */
[----:B------:R-:W-:Y:S06]  /*1780*/  @!P0 EXIT ;  /* 0x000000000000894d */ /* 0x000fec0003800000 */
[----:B------:R-:W-:Y:S01]  /*1790*/  STG.E.128 desc[UR6][R24.64], R4 ;  /* 0x0000000418007986 */ /* 0x000fe2000c101d06 */
[----:B------:R-:W-:Y:S05]  /*17a0*/  EXIT ;  /* 0x000000000000794d */ /* 0x000fea0003800000 */
.L_x_1:
[----:B------:R-:W-:-:S00]  /*17b0*/  BRA `(.L_x_1) ;  /* 0xfffffffc00fc7947 */ /* 0x000fc0000383ffff */
[----:B------:R-:W-:-:S00]  /*17c0*/  NOP ;  /* 0x0000000000007918 */ /* 0x000fc00000000000 */
        /* <DEDUP_REMOVED lines=11> */
.L_x_2:


//--------------------- .nv.shared.triton_mm      --------------------------
	.section	.nv.shared.triton_mm,"aw",@nobits
	.sectionflags	@""
	.align	16
	.zero		1024


//--------------------- .nv.constant0.triton_mm   --------------------------
	.section	.nv.constant0.triton_mm,"a",@progbits
	.sectionflags	@""
	.align	4
.nv.constant0.triton_mm:
	.zero		560
